//
// Generated by NVIDIA NVVM Compiler
//
// Compiler Build ID: CL-36424714
// Cuda compilation tools, release 13.0, V13.0.88
// Based on NVVM 20.0.0
//

.version 9.0
.target sm_100
.address_size 64

	// .globl	_Z13add_matriciesPiS_S_ii

.visible .entry _Z13add_matriciesPiS_S_ii(
	.param .u64 .ptr .align 1 _Z13add_matriciesPiS_S_ii_param_0,
	.param .u64 .ptr .align 1 _Z13add_matriciesPiS_S_ii_param_1,
	.param .u64 .ptr .align 1 _Z13add_matriciesPiS_S_ii_param_2,
	.param .u32 _Z13add_matriciesPiS_S_ii_param_3,
	.param .u32 _Z13add_matriciesPiS_S_ii_param_4
)
{
	.reg .pred 	%p<2>;
	.reg .b32 	%r<16>;
	.reg .b64 	%rd<11>;

	ld.param.u64 	%rd1, [_Z13add_matriciesPiS_S_ii_param_0];
	ld.param.u64 	%rd2, [_Z13add_matriciesPiS_S_ii_param_1];
	ld.param.u64 	%rd3, [_Z13add_matriciesPiS_S_ii_param_2];
	ld.param.u32 	%r2, [_Z13add_matriciesPiS_S_ii_param_3];
	ld.param.u32 	%r3, [_Z13add_matriciesPiS_S_ii_param_4];
	mov.u32 	%r4, %ctaid.y;
	mov.u32 	%r5, %ntid.y;
	mov.u32 	%r6, %tid.y;
	mad.lo.s32 	%r7, %r4, %r5, %r6;
	mov.u32 	%r8, %ctaid.x;
	mov.u32 	%r9, %ntid.x;
	mov.u32 	%r10, %tid.x;
	mad.lo.s32 	%r11, %r8, %r9, %r10;
	mad.lo.s32 	%r1, %r2, %r7, %r11;
	mul.lo.s32 	%r12, %r3, %r2;
	setp.ge.s32 	%p1, %r1, %r12;
	@%p1 bra 	$L__BB0_2;
	cvta.to.global.u64 	%rd4, %rd1;
	cvta.to.global.u64 	%rd5, %rd2;
	cvta.to.global.u64 	%rd6, %rd3;
	mul.wide.s32 	%rd7, %r1, 4;
	add.s64 	%rd8, %rd4, %rd7;
	ld.global.u32 	%r13, [%rd8];
	add.s64 	%rd9, %rd5, %rd7;
	ld.global.u32 	%r14, [%rd9];
	add.s32 	%r15, %r14, %r13;
	add.s64 	%rd10, %rd6, %rd7;
	st.global.u32 	[%rd10], %r15;
$L__BB0_2:
	ret;

}


// ===== COMPILED SASS (sm_100) =====

	.target	sm_100

	.elftype	@"ET_EXEC"


//--------------------- .note.nv.tkinfo           --------------------------
	.section	.note.nv.tkinfo,"",@"SHT_NOTE"
	.sectionflags	@"SHF_NOTE_NV_TKINFO"
	.tkinfo
        /*0018*/ 	.word	0x00000002
        /*0030*/ 	.string	""
        /*0030*/ 	.string	"ptxas"
        /*0030*/ 	.string	"Cuda compilation tools, release 13.0, V13.0.88"
        /*0030*/ 	.string	"Build cuda_13.0.r13.0/compiler.36424714_0"
        /*0030*/ 	.string	"-arch sm_100 -m 64 "



//--------------------- .note.nv.cuinfo           --------------------------
	.section	.note.nv.cuinfo,"",@"SHT_NOTE"
	.sectionflags	@"SHF_NOTE_NV_CUINFO"
        /*0018*/ 	.short	0x0002
        /*001a*/ 	.short	0x0064
        /*001c*/ 	.short	0x0082
	.zero		2


//--------------------- .nv.info                  --------------------------
	.section	.nv.info,"",@"SHT_CUDA_INFO"
	.align	4


	//----- nvinfo : EIATTR_REGCOUNT
	.align		4
        /*0000*/ 	.byte	0x04, 0x2f
        /*0002*/ 	.short	(.L_1 - .L_0)
	.align		4
.L_0:
        /*0004*/ 	.word	index@(_Z13add_matriciesPiS_S_ii)
        /*0008*/ 	.word	0x0000000c


	//----- nvinfo : EIATTR_FRAME_SIZE
	.align		4
.L_1:
        /*000c*/ 	.byte	0x04, 0x11
        /*000e*/ 	.short	(.L_3 - .L_2)
	.align		4
.L_2:
        /*0010*/ 	.word	index@(_Z13add_matriciesPiS_S_ii)
        /*0014*/ 	.word	0x00000000


	//----- nvinfo : EIATTR_MIN_STACK_SIZE
	.align		4
.L_3:
        /*0018*/ 	.byte	0x04, 0x12
        /*001a*/ 	.short	(.L_5 - .L_4)
	.align		4
.L_4:
        /*001c*/ 	.word	index@(_Z13add_matriciesPiS_S_ii)
        /*0020*/ 	.word	0x00000000
.L_5:


//--------------------- .nv.compat                --------------------------
	.section	.nv.compat,"",@"SHT_CUDA_COMPAT_INFO"
	.align	4
        /*0000*/ 	.byte	0x02, 0x09, 0x00, 0x00, 0x02, 0x02, 0x01, 0x00, 0x02, 0x05, 0x05, 0x00, 0x03, 0x07, 0x01, 0x01
        /*0010*/ 	.byte	0x02, 0x03, 0x00, 0x00, 0x02, 0x06, 0x01, 0x00, 0x04, 0x0b, 0x08, 0x00, 0x09, 0x00, 0x00, 0x00
        /*0020*/ 	.byte	0x00, 0x00, 0x00, 0x00


//--------------------- .nv.info._Z13add_matriciesPiS_S_ii --------------------------
	.section	.nv.info._Z13add_matriciesPiS_S_ii,"",@"SHT_CUDA_INFO"
	.sectionflags	@""
	.align	4


	//----- nvinfo : EIATTR_CUDA_API_VERSION
	.align		4
        /*0000*/ 	.byte	0x04, 0x37
        /*0002*/ 	.short	(.L_7 - .L_6)
.L_6:
        /*0004*/ 	.word	0x00000082


	//----- nvinfo : EIATTR_KPARAM_INFO
	.align		4
.L_7:
        /*0008*/ 	.byte	0x04, 0x17
        /*000a*/ 	.short	(.L_9 - .L_8)
.L_8:
        /*000c*/ 	.word	0x00000000
        /*0010*/ 	.short	0x0004
        /*0012*/ 	.short	0x001c
        /*0014*/ 	.byte	0x00, 0xf0, 0x11, 0x00


	//----- nvinfo : EIATTR_KPARAM_INFO
	.align		4
.L_9:
        /*0018*/ 	.byte	0x04, 0x17
        /*001a*/ 	.short	(.L_11 - .L_10)
.L_10:
        /*001c*/ 	.word	0x00000000
        /*0020*/ 	.short	0x0003
        /*0022*/ 	.short	0x0018
        /*0024*/ 	.byte	0x00, 0xf0, 0x11, 0x00


	//----- nvinfo : EIATTR_KPARAM_INFO
	.align		4
.L_11:
        /*0028*/ 	.byte	0x04, 0x17
        /*002a*/ 	.short	(.L_13 - .L_12)
.L_12:
        /*002c*/ 	.word	0x00000000
        /*0030*/ 	.short	0x0002
        /*0032*/ 	.short	0x0010
        /*0034*/ 	.byte	0x00, 0xf5, 0x21, 0x00


	//----- nvinfo : EIATTR_KPARAM_INFO
	.align		4
.L_13:
        /*0038*/ 	.byte	0x04, 0x17
        /*003a*/ 	.short	(.L_15 - .L_14)
.L_14:
        /*003c*/ 	.word	0x00000000
        /*0040*/ 	.short	0x0001
        /*0042*/ 	.short	0x0008
        /*0044*/ 	.byte	0x00, 0xf5, 0x21, 0x00


	//----- nvinfo : EIATTR_KPARAM_INFO
	.align		4
.L_15:
        /*0048*/ 	.byte	0x04, 0x17
        /*004a*/ 	.short	(.L_17 - .L_16)
.L_16:
        /*004c*/ 	.word	0x00000000
        /*0050*/ 	.short	0x0000
        /*0052*/ 	.short	0x0000
        /*0054*/ 	.byte	0x00, 0xf5, 0x21, 0x00


	//----- nvinfo : EIATTR_SPARSE_MMA_MASK
	.align		4
.L_17:
        /*0058*/ 	.byte	0x03, 0x50
        /*005a*/ 	.short	0x0000


	//----- nvinfo : EIATTR_MAXREG_COUNT
	.align		4
        /*005c*/ 	.byte	0x03, 0x1b
        /*005e*/ 	.short	0x00ff


	//----- nvinfo : EIATTR_MERCURY_ISA_VERSION
	.align		4
        /*0060*/ 	.byte	0x03, 0x5f
        /*0062*/ 	.short	0x0101


	//----- nvinfo : EIATTR_VRC_CTA_INIT_COUNT
	.align		4
        /*0064*/ 	.byte	0x02, 0x4a
	.zero		1
	.zero		1


	//----- nvinfo : EIATTR_EXIT_INSTR_OFFSETS
	.align		4
        /*0068*/ 	.byte	0x04, 0x1c
        /*006a*/ 	.short	(.L_19 - .L_18)


	//   ....[0]....
.L_18:
        /*006c*/ 	.word	0x000000d0


	//   ....[1]....
        /*0070*/ 	.word	0x00000190


	//----- nvinfo : EIATTR_CBANK_PARAM_SIZE
	.align		4
.L_19:
        /*0074*/ 	.byte	0x03, 0x19
        /*0076*/ 	.short	0x0020


	//----- nvinfo : EIATTR_PARAM_CBANK
	.align		4
        /*0078*/ 	.byte	0x04, 0x0a
        /*007a*/ 	.short	(.L_21 - .L_20)
	.align		4
.L_20:
        /*007c*/ 	.word	index@(.nv.constant0._Z13add_matriciesPiS_S_ii)
        /*0080*/ 	.short	0x0380
        /*0082*/ 	.short	0x0020


	//----- nvinfo : EIATTR_SW_WAR
	.align		4
.L_21:
        /*0084*/ 	.byte	0x04, 0x36
        /*0086*/ 	.short	(.L_23 - .L_22)
.L_22:
        /*0088*/ 	.word	0x00000008
.L_23:


//--------------------- .nv.callgraph             --------------------------
	.section	.nv.callgraph,"",@"SHT_CUDA_CALLGRAPH"
	.align	4
	.sectionentsize	8
	.align		4
        /*0000*/ 	.word	0x00000000
	.align		4
        /*0004*/ 	.word	0xffffffff
	.align		4
        /*0008*/ 	.word	0x00000000
	.align		4
        /*000c*/ 	.word	0xfffffffe
	.align		4
        /*0010*/ 	.word	0x00000000
	.align		4
        /*0014*/ 	.word	0xfffffffd
	.align		4
        /*0018*/ 	.word	0x00000000
	.align		4
        /*001c*/ 	.word	0xfffffffc


//--------------------- .text._Z13add_matriciesPiS_S_ii --------------------------
	.section	.text._Z13add_matriciesPiS_S_ii,"ax",@progbits
	.align	128
        .global         _Z13add_matriciesPiS_S_ii
        .type           _Z13add_matriciesPiS_S_ii,@function
        .size           _Z13add_matriciesPiS_S_ii,(.L_x_1 - _Z13add_matriciesPiS_S_ii)
        .other          _Z13add_matriciesPiS_S_ii,@"STO_CUDA_ENTRY STV_DEFAULT"
_Z13add_matriciesPiS_S_ii:
.text._Z13add_matriciesPiS_S_ii:
[----:B------:R-:W-:Y:S01]  /*0000*/  LDC R1, c[0x0][0x37c] ;  /* 0x0000df00ff017b82 */ /* 0x000fe20000000800 */
[----:B------:R-:W0:Y:S07]  /*0010*/  S2R R3, SR_TID.Y ;  /* 0x0000000000037919 */ /* 0x000e2e0000002200 */
[----:B------:R-:W0:Y:S01]  /*0020*/  S2UR UR4, SR_CTAID.Y ;  /* 0x00000000000479c3 */ /* 0x000e220000002600 */
[----:B------:R-:W1:Y:S01]  /*0030*/  LDCU.64 UR6, c[0x0][0x398] ;  /* 0x00007300ff0677ac */ /* 0x000e620008000a00 */
[----:B------:R-:W2:Y:S06]  /*0040*/  S2R R5, SR_TID.X ;  /* 0x0000000000057919 */ /* 0x000eac0000002100 */
[----:B------:R-:W0:Y:S08]  /*0050*/  LDC R0, c[0x0][0x364] ;  /* 0x0000d900ff007b82 */ /* 0x000e300000000800 */
[----:B------:R-:W2:Y:S08]  /*0060*/  S2UR UR5, SR_CTAID.X ;  /* 0x00000000000579c3 */ /* 0x000eb00000002500 */
[----:B------:R-:W2:Y:S01]  /*0070*/  LDC R2, c[0x0][0x360] ;  /* 0x0000d800ff027b82 */ /* 0x000ea20000000800 */
[----:B0-----:R-:W-:Y:S01]  /*0080*/  IMAD R0, R0, UR4, R3 ;  /* 0x0000000400007c24 */ /* 0x001fe2000f8e0203 */
[----:B-1----:R-:W-:Y:S01]  /*0090*/  UIMAD UR4, UR6, UR7, URZ ;  /* 0x00000007060472a4 */ /* 0x002fe2000f8e02ff */
[----:B--2---:R-:W-:-:S04]  /*00a0*/  IMAD R3, R2, UR5, R5 ;  /* 0x0000000502037c24 */ /* 0x004fc8000f8e0205 */
[----:B------:R-:W-:-:S05]  /*00b0*/  IMAD R9, R0, UR6, R3 ;  /* 0x0000000600097c24 */ /* 0x000fca000f8e0203 */
[----:B------:R-:W-:-:S13]  /*00c0*/  ISETP.GE.AND P0, PT, R9, UR4, PT ;  /* 0x0000000409007c0c */ /* 0x000fda000bf06270 */
[----:B------:R-:W-:Y:S05]  /*00d0*/  @P0 EXIT ;  /* 0x000000000000094d */ /* 0x000fea0003800000 */
[----:B------:R-:W0:Y:S01]  /*00e0*/  LDC.64 R2, c[0x0][0x380] ;  /* 0x0000e000ff027b82 */ /* 0x000e220000000a00 */
[----:B------:R-:W1:Y:S07]  /*00f0*/  LDCU.64 UR4, c[0x0][0x358] ;  /* 0x00006b00ff0477ac */ /* 0x000e6e0008000a00 */
[----:B------:R-:W2:Y:S08]  /*0100*/  LDC.64 R4, c[0x0][0x388] ;  /* 0x0000e200ff047b82 */ /* 0x000eb00000000a00 */
[----:B------:R-:W3:Y:S01]  /*0110*/  LDC.64 R6, c[0x0][0x390] ;  /* 0x0000e400ff067b82 */ /* 0x000ee20000000a00 */
[----:B0-----:R-:W-:-:S06]  /*0120*/  IMAD.WIDE R2, R9, 0x4, R2 ;  /* 0x0000000409027825 */ /* 0x001fcc00078e0202 */
[----:B-1----:R-:W4:Y:S01]  /*0130*/  LDG.E R2, desc[UR4][R2.64] ;  /* 0x0000000402027981 */ /* 0x002f22000c1e1900 */
[----:B--2---:R-:W-:-:S06]  /*0140*/  IMAD.WIDE R4, R9, 0x4, R4 ;  /* 0x0000000409047825 */ /* 0x004fcc00078e0204 */
[----:B------:R-:W4:Y:S01]  /*0150*/  LDG.E R5, desc[UR4][R4.64] ;  /* 0x0000000404057981 */ /* 0x000f22000c1e1900 */
[----:B---3--:R-:W-:Y:S01]  /*0160*/  IMAD.WIDE R6, R9, 0x4, R6 ;  /* 0x0000000409067825 */ /* 0x008fe200078e0206 */
[----:B----4-:R-:W-:-:S05]  /*0170*/  IADD3 R9, PT, PT, R2, R5, RZ ;  /* 0x0000000502097210 */ /* 0x010fca0007ffe0ff */
[----:B------:R-:W-:Y:S01]  /*0180*/  STG.E desc[UR4][R6.64], R9 ;  /* 0x0000000906007986 */ /* 0x000fe2000c101904 */
[----:B------:R-:W-:Y:S05]  /*0190*/  EXIT ;  /* 0x000000000000794d */ /* 0x000fea0003800000 */
.L_x_0:
[----:B------:R-:W-:-:S00]  /*01a0*/  BRA `(.L_x_0) ;  /* 0xfffffffc00fc7947 */ /* 0x000fc0000383ffff */
[----:B------:R-:W-:-:S00]  /*01b0*/  NOP ;  /* 0x0000000000007918 */ /* 0x000fc00000000000 */
        /* <DEDUP_REMOVED lines=12> */
.L_x_1:


//--------------------- .nv.shared.reserved.0     --------------------------
	.section	.nv.shared.reserved.0,"aw",@nobits
	.weak		__nv_reservedSMEM_offset_0_alias
	.size		__nv_reservedSMEM_offset_0_alias, 0, 64
	.other		__nv_reservedSMEM_offset_0_alias,@"STO_CUDA_RESERVED_SHARED STV_DEFAULT"
__nv_reservedSMEM_offset_0_alias:
	.zero		0
	.zero		64


//--------------------- .nv.constant0._Z13add_matriciesPiS_S_ii --------------------------
	.section	.nv.constant0._Z13add_matriciesPiS_S_ii,"a",@progbits
	.sectionflags	@""
	.align	4
.nv.constant0._Z13add_matriciesPiS_S_ii:
	.zero		928


//--------------------- SYMBOLS --------------------------

	.type		.nv.reservedSmem.offset0,@object
	.size		.nv.reservedSmem.offset0,0x4
